//
// Generated by NVIDIA NVVM Compiler
//
// Compiler Build ID: CL-36424714
// Cuda compilation tools, release 13.0, V13.0.88
// Based on NVVM 20.0.0
//

.version 9.0
.target sm_100
.address_size 64

	// .globl	_Z27flash_attn_normalize_kernelPfS_S_
.global .align 4 .b8 o_block[32768];
.global .align 4 .b8 l_vec[256];
.global .align 4 .b8 o_final[32768];

.visible .entry _Z27flash_attn_normalize_kernelPfS_S_(
	.param .u64 .ptr .align 1 _Z27flash_attn_normalize_kernelPfS_S__param_0,
	.param .u64 .ptr .align 1 _Z27flash_attn_normalize_kernelPfS_S__param_1,
	.param .u64 .ptr .align 1 _Z27flash_attn_normalize_kernelPfS_S__param_2
)
{
	.reg .pred 	%p<9>;
	.reg .b32 	%r<14>;
	.reg .b32 	%f<6>;
	.reg .b64 	%rd<28>;

	ld.param.u64 	%rd3, [_Z27flash_attn_normalize_kernelPfS_S__param_0];
	ld.param.u64 	%rd4, [_Z27flash_attn_normalize_kernelPfS_S__param_1];
	ld.param.u64 	%rd5, [_Z27flash_attn_normalize_kernelPfS_S__param_2];
	mov.u32 	%r3, %tid.y;
	mov.u32 	%r4, %ctaid.y;
	mov.u32 	%r5, %ntid.y;
	mad.lo.s32 	%r1, %r4, %r5, %r3;
	mov.u32 	%r6, %tid.x;
	mov.u32 	%r7, %ctaid.x;
	mov.u32 	%r8, %ntid.x;
	mad.lo.s32 	%r2, %r7, %r8, %r6;
	setp.lt.u32 	%p2, %r1, 64;
	setp.lt.s32 	%p3, %r2, 128;
	and.pred  	%p1, %p2, %p3;
	mul.wide.u32 	%rd6, %r1, 512;
	mov.u64 	%rd7, o_block;
	add.s64 	%rd8, %rd7, %rd6;
	mul.wide.s32 	%rd9, %r2, 4;
	add.s64 	%rd1, %rd8, %rd9;
	not.pred 	%p4, %p1;
	@%p4 bra 	$L__BB0_2;
	cvta.to.global.u64 	%rd10, %rd3;
	shl.b32 	%r9, %r1, 7;
	add.s32 	%r10, %r9, %r2;
	mul.wide.s32 	%rd11, %r10, 4;
	add.s64 	%rd12, %rd10, %rd11;
	ld.global.f32 	%f1, [%rd12];
	st.global.f32 	[%rd1], %f1;
$L__BB0_2:
	setp.gt.u32 	%p5, %r1, 63;
	setp.gt.s32 	%p6, %r2, 0;
	mul.wide.u32 	%rd13, %r1, 4;
	mov.u64 	%rd14, l_vec;
	add.s64 	%rd2, %rd14, %rd13;
	or.pred  	%p7, %p5, %p6;
	@%p7 bra 	$L__BB0_4;
	add.s32 	%r11, %r1, %r2;
	cvta.to.global.u64 	%rd15, %rd4;
	mul.wide.s32 	%rd16, %r11, 4;
	add.s64 	%rd17, %rd15, %rd16;
	ld.global.f32 	%f2, [%rd17];
	add.s64 	%rd19, %rd2, %rd9;
	st.global.f32 	[%rd19], %f2;
$L__BB0_4:
	@%p4 bra 	$L__BB0_6;
	ld.global.f32 	%f3, [%rd1];
	ld.global.f32 	%f4, [%rd2];
	div.rn.f32 	%f5, %f3, %f4;
	mov.u64 	%rd21, o_final;
	add.s64 	%rd22, %rd21, %rd6;
	add.s64 	%rd24, %rd22, %rd9;
	st.global.f32 	[%rd24], %f5;
	shl.b32 	%r12, %r1, 7;
	add.s32 	%r13, %r12, %r2;
	cvta.to.global.u64 	%rd25, %rd5;
	mul.wide.s32 	%rd26, %r13, 4;
	add.s64 	%rd27, %rd25, %rd26;
	st.global.f32 	[%rd27], %f5;
$L__BB0_6:
	ret;

}


// ===== COMPILED SASS (sm_100) =====

	.target	sm_100

	.elftype	@"ET_EXEC"


//--------------------- .note.nv.tkinfo           --------------------------
	.section	.note.nv.tkinfo,"",@"SHT_NOTE"
	.sectionflags	@"SHF_NOTE_NV_TKINFO"
	.tkinfo
        /*0018*/ 	.word	0x00000002
        /*0030*/ 	.string	""
        /*0030*/ 	.string	"ptxas"
        /*0030*/ 	.string	"Cuda compilation tools, release 13.0, V13.0.88"
        /*0030*/ 	.string	"Build cuda_13.0.r13.0/compiler.36424714_0"
        /*0030*/ 	.string	"-arch sm_100 -m 64 "



//--------------------- .note.nv.cuinfo           --------------------------
	.section	.note.nv.cuinfo,"",@"SHT_NOTE"
	.sectionflags	@"SHF_NOTE_NV_CUINFO"
        /*0018*/ 	.short	0x0002
        /*001a*/ 	.short	0x0064
        /*001c*/ 	.short	0x0082
	.zero		2


//--------------------- .nv.info                  --------------------------
	.section	.nv.info,"",@"SHT_CUDA_INFO"
	.align	4


	//----- nvinfo : EIATTR_REGCOUNT
	.align		4
        /*0000*/ 	.byte	0x04, 0x2f
        /*0002*/ 	.short	(.L_4 - .L_3)
	.align		4
.L_3:
        /*0004*/ 	.word	index@(_Z27flash_attn_normalize_kernelPfS_S_)
        /*0008*/ 	.word	0x00000010


	//----- nvinfo : EIATTR_FRAME_SIZE
	.align		4
.L_4:
        /*000c*/ 	.byte	0x04, 0x11
        /*000e*/ 	.short	(.L_6 - .L_5)
	.align		4
.L_5:
        /*0010*/ 	.word	index@($__internal_0_$__cuda_sm3x_div_rn_noftz_f32_slowpath)
        /*0014*/ 	.word	0x00000000


	//----- nvinfo : EIATTR_FRAME_SIZE
	.align		4
.L_6:
        /*0018*/ 	.byte	0x04, 0x11
        /*001a*/ 	.short	(.L_8 - .L_7)
	.align		4
.L_7:
        /*001c*/ 	.word	index@(_Z27flash_attn_normalize_kernelPfS_S_)
        /*0020*/ 	.word	0x00000000


	//----- nvinfo : EIATTR_MIN_STACK_SIZE
	.align		4
.L_8:
        /*0024*/ 	.byte	0x04, 0x12
        /*0026*/ 	.short	(.L_10 - .L_9)
	.align		4
.L_9:
        /*0028*/ 	.word	index@(_Z27flash_attn_normalize_kernelPfS_S_)
        /*002c*/ 	.word	0x00000000
.L_10:


//--------------------- .nv.compat                --------------------------
	.section	.nv.compat,"",@"SHT_CUDA_COMPAT_INFO"
	.align	4
        /*0000*/ 	.byte	0x02, 0x09, 0x00, 0x00, 0x02, 0x02, 0x01, 0x00, 0x02, 0x05, 0x05, 0x00, 0x03, 0x07, 0x01, 0x01
        /*0010*/ 	.byte	0x02, 0x03, 0x00, 0x00, 0x02, 0x06, 0x01, 0x00, 0x04, 0x0b, 0x08, 0x00, 0x01, 0x00, 0x00, 0x00
        /*0020*/ 	.byte	0x00, 0x00, 0x00, 0x00


//--------------------- .nv.info._Z27flash_attn_normalize_kernelPfS_S_ --------------------------
	.section	.nv.info._Z27flash_attn_normalize_kernelPfS_S_,"",@"SHT_CUDA_INFO"
	.sectionflags	@""
	.align	4


	//----- nvinfo : EIATTR_CUDA_API_VERSION
	.align		4
        /*0000*/ 	.byte	0x04, 0x37
        /*0002*/ 	.short	(.L_12 - .L_11)
.L_11:
        /*0004*/ 	.word	0x00000082


	//----- nvinfo : EIATTR_KPARAM_INFO
	.align		4
.L_12:
        /*0008*/ 	.byte	0x04, 0x17
        /*000a*/ 	.short	(.L_14 - .L_13)
.L_13:
        /*000c*/ 	.word	0x00000000
        /*0010*/ 	.short	0x0002
        /*0012*/ 	.short	0x0010
        /*0014*/ 	.byte	0x00, 0xf5, 0x21, 0x00


	//----- nvinfo : EIATTR_KPARAM_INFO
	.align		4
.L_14:
        /*0018*/ 	.byte	0x04, 0x17
        /*001a*/ 	.short	(.L_16 - .L_15)
.L_15:
        /*001c*/ 	.word	0x00000000
        /*0020*/ 	.short	0x0001
        /*0022*/ 	.short	0x0008
        /*0024*/ 	.byte	0x00, 0xf5, 0x21, 0x00


	//----- nvinfo : EIATTR_KPARAM_INFO
	.align		4
.L_16:
        /*0028*/ 	.byte	0x04, 0x17
        /*002a*/ 	.short	(.L_18 - .L_17)
.L_17:
        /*002c*/ 	.word	0x00000000
        /*0030*/ 	.short	0x0000
        /*0032*/ 	.short	0x0000
        /*0034*/ 	.byte	0x00, 0xf5, 0x21, 0x00


	//----- nvinfo : EIATTR_SPARSE_MMA_MASK
	.align		4
.L_18:
        /*0038*/ 	.byte	0x03, 0x50
        /*003a*/ 	.short	0x0000


	//----- nvinfo : EIATTR_MAXREG_COUNT
	.align		4
        /*003c*/ 	.byte	0x03, 0x1b
        /*003e*/ 	.short	0x00ff


	//----- nvinfo : EIATTR_MERCURY_ISA_VERSION
	.align		4
        /*0040*/ 	.byte	0x03, 0x5f
        /*0042*/ 	.short	0x0101


	//----- nvinfo : EIATTR_VRC_CTA_INIT_COUNT
	.align		4
        /*0044*/ 	.byte	0x02, 0x4a
	.zero		1
	.zero		1


	//----- nvinfo : EIATTR_EXIT_INSTR_OFFSETS
	.align		4
        /*0048*/ 	.byte	0x04, 0x1c
        /*004a*/ 	.short	(.L_20 - .L_19)


	//   ....[0]....
.L_19:
        /*004c*/ 	.word	0x00000210


	//   ....[1]....
        /*0050*/ 	.word	0x00000390


	//----- nvinfo : EIATTR_CRS_STACK_SIZE
	.align		4
.L_20:
        /*0054*/ 	.byte	0x04, 0x1e
        /*0056*/ 	.short	(.L_22 - .L_21)
.L_21:
        /*0058*/ 	.word	0x00000000


	//----- nvinfo : EIATTR_CBANK_PARAM_SIZE
	.align		4
.L_22:
        /*005c*/ 	.byte	0x03, 0x19
        /*005e*/ 	.short	0x0018


	//----- nvinfo : EIATTR_PARAM_CBANK
	.align		4
        /*0060*/ 	.byte	0x04, 0x0a
        /*0062*/ 	.short	(.L_24 - .L_23)
	.align		4
.L_23:
        /*0064*/ 	.word	index@(.nv.constant0._Z27flash_attn_normalize_kernelPfS_S_)
        /*0068*/ 	.short	0x0380
        /*006a*/ 	.short	0x0018


	//----- nvinfo : EIATTR_SW_WAR
	.align		4
.L_24:
        /*006c*/ 	.byte	0x04, 0x36
        /*006e*/ 	.short	(.L_26 - .L_25)
.L_25:
        /*0070*/ 	.word	0x00000008
.L_26:


//--------------------- .nv.callgraph             --------------------------
	.section	.nv.callgraph,"",@"SHT_CUDA_CALLGRAPH"
	.align	4
	.sectionentsize	8
	.align		4
        /*0000*/ 	.word	0x00000000
	.align		4
        /*0004*/ 	.word	0xffffffff
	.align		4
        /*0008*/ 	.word	0x00000000
	.align		4
        /*000c*/ 	.word	0xfffffffe
	.align		4
        /*0010*/ 	.word	0x00000000
	.align		4
        /*0014*/ 	.word	0xfffffffd
	.align		4
        /*0018*/ 	.word	0x00000000
	.align		4
        /*001c*/ 	.word	0xfffffffc


//--------------------- .nv.constant4             --------------------------
	.section	.nv.constant4,"a",@progbits
	.align	8
	.align		8
.nv.constant4:
        /*0000*/ 	.dword	o_block
	.align		8
        /*0008*/ 	.dword	l_vec
	.align		8
        /*0010*/ 	.dword	o_final


//--------------------- .text._Z27flash_attn_normalize_kernelPfS_S_ --------------------------
	.section	.text._Z27flash_attn_normalize_kernelPfS_S_,"ax",@progbits
	.align	128
        .global         _Z27flash_attn_normalize_kernelPfS_S_
        .type           _Z27flash_attn_normalize_kernelPfS_S_,@function
        .size           _Z27flash_attn_normalize_kernelPfS_S_,(.L_x_16 - _Z27flash_attn_normalize_kernelPfS_S_)
        .other          _Z27flash_attn_normalize_kernelPfS_S_,@"STO_CUDA_ENTRY STV_DEFAULT"
_Z27flash_attn_normalize_kernelPfS_S_:
.text._Z27flash_attn_normalize_kernelPfS_S_:
[----:B------:R-:W-:Y:S01]  /*0000*/  LDC R1, c[0x0][0x37c] ;  /* 0x0000df00ff017b82 */ /* 0x000fe20000000800 */
[----:B------:R-:W0:Y:S07]  /*0010*/  S2R R2, SR_TID.X ;  /* 0x0000000000027919 */ /* 0x000e2e0000002100 */
[----:B------:R-:W1:Y:S01]  /*0020*/  LDC R0, c[0x0][0x364] ;  /* 0x0000d900ff007b82 */ /* 0x000e620000000800 */
[----:B------:R-:W1:Y:S07]  /*0030*/  S2R R5, SR_TID.Y ;  /* 0x0000000000057919 */ /* 0x000e6e0000002200 */
[----:B------:R-:W0:Y:S08]  /*0040*/  S2UR UR5, SR_CTAID.X ;  /* 0x00000000000579c3 */ /* 0x000e300000002500 */
[----:B------:R-:W0:Y:S08]  /*0050*/  LDC R3, c[0x0][0x360] ;  /* 0x0000d800ff037b82 */ /* 0x000e300000000800 */
[----:B------:R-:W1:Y:S08]  /*0060*/  S2UR UR4, SR_CTAID.Y ;  /* 0x00000000000479c3 */ /* 0x000e700000002600 */
[----:B------:R-:W2:Y:S01]  /*0070*/  LDC.64 R6, c[0x4][RZ] ;  /* 0x01000000ff067b82 */ /* 0x000ea20000000a00 */
[----:B0-----:R-:W-:-:S07]  /*0080*/  IMAD R2, R3, UR5, R2 ;  /* 0x0000000503027c24 */ /* 0x001fce000f8e0202 */
[----:B------:R-:W0:Y:S01]  /*0090*/  LDC.64 R10, c[0x4][0x8] ;  /* 0x01000200ff0a7b82 */ /* 0x000e220000000a00 */
[----:B------:R-:W-:Y:S01]  /*00a0*/  ISETP.GE.AND P0, PT, R2, 0x80, PT ;  /* 0x000000800200780c */ /* 0x000fe20003f06270 */
[----:B-1----:R-:W-:Y:S01]  /*00b0*/  IMAD R5, R0, UR4, R5 ;  /* 0x0000000400057c24 */ /* 0x002fe2000f8e0205 */
[----:B------:R-:W1:Y:S04]  /*00c0*/  LDCU.64 UR4, c[0x0][0x358] ;  /* 0x00006b00ff0477ac */ /* 0x000e680008000a00 */
[----:B------:R-:W-:-:S13]  /*00d0*/  ISETP.LT.U32.AND P0, PT, R5, 0x40, !P0 ;  /* 0x000000400500780c */ /* 0x000fda0004701070 */
[----:B------:R-:W3:Y:S01]  /*00e0*/  @P0 LDC.64 R8, c[0x0][0x380] ;  /* 0x0000e000ff080b82 */ /* 0x000ee20000000a00 */
[----:B------:R-:W-:-:S04]  /*00f0*/  @P0 IMAD R3, R5, 0x80, R2 ;  /* 0x0000008005030824 */ /* 0x000fc800078e0202 */
[----:B---3--:R-:W-:-:S06]  /*0100*/  @P0 IMAD.WIDE R8, R3, 0x4, R8 ;  /* 0x0000000403080825 */ /* 0x008fcc00078e0208 */
[----:B-1----:R-:W3:Y:S01]  /*0110*/  @P0 LDG.E R9, desc[UR4][R8.64] ;  /* 0x0000000408090981 */ /* 0x002ee2000c1e1900 */
[C---:B--2---:R-:W-:Y:S01]  /*0120*/  IMAD.WIDE.U32 R6, R5.reuse, 0x200, R6 ;  /* 0x0000020005067825 */ /* 0x044fe200078e0006 */
[----:B------:R-:W-:Y:S01]  /*0130*/  ISETP.GT.AND P1, PT, R2, RZ, PT ;  /* 0x000000ff0200720c */ /* 0x000fe20003f24270 */
[----:B------:R-:W-:Y:S02]  /*0140*/  BSSY.RECONVERGENT B0, `(.L_x_0) ;  /* 0x000000c000007945 */ /* 0x000fe40003800200 */
[C---:B0-----:R-:W-:Y:S01]  /*0150*/  IMAD.WIDE.U32 R10, R5.reuse, 0x4, R10 ;  /* 0x00000004050a7825 */ /* 0x041fe200078e000a */
[----:B------:R-:W-:-:S03]  /*0160*/  ISETP.GT.U32.OR P1, PT, R5, 0x3f, P1 ;  /* 0x0000003f0500780c */ /* 0x000fc60000f24470 */
[----:B------:R-:W-:-:S05]  /*0170*/  IMAD.WIDE R6, R2, 0x4, R6 ;  /* 0x0000000402067825 */ /* 0x000fca00078e0206 */
[----:B---3--:R0:W-:Y:S05]  /*0180*/  @P0 STG.E desc[UR4][R6.64], R9 ;  /* 0x0000000906000986 */ /* 0x0081ea000c101904 */
[----:B------:R-:W-:Y:S05]  /*0190*/  @P1 BRA `(.L_x_1) ;  /* 0x0000000000181947 */ /* 0x000fea0003800000 */
[----:B0-----:R-:W0:Y:S01]  /*01a0*/  LDC.64 R8, c[0x0][0x388] ;  /* 0x0000e200ff087b82 */ /* 0x001e220000000a00 */
[----:B------:R-:W-:-:S04]  /*01b0*/  IMAD.IADD R3, R5, 0x1, R2 ;  /* 0x0000000105037824 */ /* 0x000fc800078e0202 */
[----:B0-----:R-:W-:-:S06]  /*01c0*/  IMAD.WIDE R8, R3, 0x4, R8 ;  /* 0x0000000403087825 */ /* 0x001fcc00078e0208 */
[----:B------:R-:W2:Y:S01]  /*01d0*/  LDG.E R9, desc[UR4][R8.64] ;  /* 0x0000000408097981 */ /* 0x000ea2000c1e1900 */
[----:B------:R-:W-:-:S05]  /*01e0*/  IMAD.WIDE R12, R2, 0x4, R10 ;  /* 0x00000004020c7825 */ /* 0x000fca00078e020a */
[----:B--2---:R1:W-:Y:S02]  /*01f0*/  STG.E desc[UR4][R12.64], R9 ;  /* 0x000000090c007986 */ /* 0x0043e4000c101904 */
.L_x_1:
[----:B------:R-:W-:Y:S05]  /*0200*/  BSYNC.RECONVERGENT B0 ;  /* 0x0000000000007941 */ /* 0x000fea0003800200 */
.L_x_0:
[----:B------:R-:W-:Y:S05]  /*0210*/  @!P0 EXIT ;  /* 0x000000000000894d */ /* 0x000fea0003800000 */
[----:B------:R-:W2:Y:S04]  /*0220*/  LDG.E R3, desc[UR4][R10.64] ;  /* 0x000000040a037981 */ /* 0x000ea8000c1e1900 */
[----:B------:R-:W3:Y:S01]  /*0230*/  LDG.E R0, desc[UR4][R6.64] ;  /* 0x0000000406007981 */ /* 0x000ee2000c1e1900 */
[----:B------:R-:W-:Y:S01]  /*0240*/  BSSY.RECONVERGENT B0, `(.L_x_2) ;  /* 0x000000c000007945 */ /* 0x000fe20003800200 */
[----:B--2---:R-:W0:Y:S08]  /*0250*/  MUFU.RCP R4, R3 ;  /* 0x0000000300047308 */ /* 0x004e300000001000 */
[----:B---3--:R-:W2:Y:S01]  /*0260*/  FCHK P0, R0, R3 ;  /* 0x0000000300007302 */ /* 0x008ea20000000000 */
[----:B01----:R-:W-:-:S04]  /*0270*/  FFMA R9, -R3, R4, 1 ;  /* 0x3f80000003097423 */ /* 0x003fc80000000104 */
[----:B------:R-:W-:-:S04]  /*0280*/  FFMA R9, R4, R9, R4 ;  /* 0x0000000904097223 */ /* 0x000fc80000000004 */
[----:B------:R-:W-:-:S04]  /*0290*/  FFMA R4, R0, R9, RZ ;  /* 0x0000000900047223 */ /* 0x000fc800000000ff */
[----:B------:R-:W-:-:S04]  /*02a0*/  FFMA R8, -R3, R4, R0 ;  /* 0x0000000403087223 */ /* 0x000fc80000000100 */
[----:B------:R-:W-:Y:S01]  /*02b0*/  FFMA R13, R9, R8, R4 ;  /* 0x00000008090d7223 */ /* 0x000fe20000000004 */
[----:B--2---:R-:W-:Y:S06]  /*02c0*/  @!P0 BRA `(.L_x_3) ;  /* 0x00000000000c8947 */ /* 0x004fec0003800000 */
[----:B------:R-:W-:-:S07]  /*02d0*/  MOV R4, 0x2f0 ;  /* 0x000002f000047802 */ /* 0x000fce0000000f00 */
[----:B------:R-:W-:Y:S05]  /*02e0*/  CALL.REL.NOINC `($__internal_0_$__cuda_sm3x_div_rn_noftz_f32_slowpath) ;  /* 0x00000000002c7944 */ /* 0x000fea0003c00000 */
[----:B------:R-:W-:-:S07]  /*02f0*/  IMAD.MOV.U32 R13, RZ, RZ, R0 ;  /* 0x000000ffff0d7224 */ /* 0x000fce00078e0000 */
.L_x_3:
[----:B------:R-:W-:Y:S05]  /*0300*/  BSYNC.RECONVERGENT B0 ;  /* 0x0000000000007941 */ /* 0x000fea0003800200 */
.L_x_2:
[----:B------:R-:W0:Y:S01]  /*0310*/  LDC.64 R6, c[0x4][0x10] ;  /* 0x01000400ff067b82 */ /* 0x000e220000000a00 */
[----:B------:R-:W-:-:S07]  /*0320*/  IMAD R3, R5, 0x80, R2 ;  /* 0x0000008005037824 */ /* 0x000fce00078e0202 */
[----:B------:R-:W1:Y:S01]  /*0330*/  LDC.64 R8, c[0x0][0x390] ;  /* 0x0000e400ff087b82 */ /* 0x000e620000000a00 */
[----:B0-----:R-:W-:-:S04]  /*0340*/  IMAD.WIDE.U32 R6, R5, 0x200, R6 ;  /* 0x0000020005067825 */ /* 0x001fc800078e0006 */
[----:B------:R-:W-:-:S04]  /*0350*/  IMAD.WIDE R6, R2, 0x4, R6 ;  /* 0x0000000402067825 */ /* 0x000fc800078e0206 */
[----:B-1----:R-:W-:Y:S01]  /*0360*/  IMAD.WIDE R2, R3, 0x4, R8 ;  /* 0x0000000403027825 */ /* 0x002fe200078e0208 */
[----:B------:R-:W-:Y:S04]  /*0370*/  STG.E desc[UR4][R6.64], R13 ;  /* 0x0000000d06007986 */ /* 0x000fe8000c101904 */
[----:B------:R-:W-:Y:S01]  /*0380*/  STG.E desc[UR4][R2.64], R13 ;  /* 0x0000000d02007986 */ /* 0x000fe2000c101904 */
[----:B------:R-:W-:Y:S05]  /*0390*/  EXIT ;  /* 0x000000000000794d */ /* 0x000fea0003800000 */
        .weak           $__internal_0_$__cuda_sm3x_div_rn_noftz_f32_slowpath
        .type           $__internal_0_$__cuda_sm3x_div_rn_noftz_f32_slowpath,@function
        .size           $__internal_0_$__cuda_sm3x_div_rn_noftz_f32_slowpath,(.L_x_16 - $__internal_0_$__cuda_sm3x_div_rn_noftz_f32_slowpath)
$__internal_0_$__cuda_sm3x_div_rn_noftz_f32_slowpath:
[--C-:B------:R-:W-:Y:S01]  /*03a0*/  SHF.R.U32.HI R7, RZ, 0x17, R3.reuse ;  /* 0x00000017ff077819 */ /* 0x100fe20000011603 */
[----:B------:R-:W-:Y:S01]  /*03b0*/  BSSY.RECONVERGENT B1, `(.L_x_4) ;  /* 0x0000064000017945 */ /* 0x000fe20003800200 */
[--C-:B------:R-:W-:Y:S01]  /*03c0*/  SHF.R.U32.HI R6, RZ, 0x17, R0.reuse ;  /* 0x00000017ff067819 */ /* 0x100fe20000011600 */
[----:B------:R-:W-:Y:S01]  /*03d0*/  IMAD.MOV.U32 R8, RZ, RZ, R0 ;  /* 0x000000ffff087224 */ /* 0x000fe200078e0000 */
[----:B------:R-:W-:Y:S01]  /*03e0*/  LOP3.LUT R7, R7, 0xff, RZ, 0xc0, !PT ;  /* 0x000000ff07077812 */ /* 0x000fe200078ec0ff */
[----:B------:R-:W-:Y:S01]  /*03f0*/  IMAD.MOV.U32 R9, RZ, RZ, R3 ;  /* 0x000000ffff097224 */ /* 0x000fe200078e0003 */
[----:B------:R-:W-:-:S03]  /*0400*/  LOP3.LUT R6, R6, 0xff, RZ, 0xc0, !PT ;  /* 0x000000ff06067812 */ /* 0x000fc600078ec0ff */
[----:B------:R-:W-:Y:S02]  /*0410*/  VIADD R12, R7, 0xffffffff ;  /* 0xffffffff070c7836 */ /* 0x000fe40000000000 */
[----:B------:R-:W-:-:S03]  /*0420*/  VIADD R11, R6, 0xffffffff ;  /* 0xffffffff060b7836 */ /* 0x000fc60000000000 */
[----:B------:R-:W-:-:S04]  /*0430*/  ISETP.GT.U32.AND P0, PT, R12, 0xfd, PT ;  /* 0x000000fd0c00780c */ /* 0x000fc80003f04070 */
[----:B------:R-:W-:-:S13]  /*0440*/  ISETP.GT.U32.OR P0, PT, R11, 0xfd, P0 ;  /* 0x000000fd0b00780c */ /* 0x000fda0000704470 */
[----:B------:R-:W-:Y:S01]  /*0450*/  @!P0 IMAD.MOV.U32 R10, RZ, RZ, RZ ;  /* 0x000000ffff0a8224 */ /* 0x000fe200078e00ff */
[----:B------:R-:W-:Y:S06]  /*0460*/  @!P0 BRA `(.L_x_5) ;  /* 0x00000000005c8947 */ /* 0x000fec0003800000 */
[----:B------:R-:W-:Y:S02]  /*0470*/  FSETP.GTU.FTZ.AND P0, PT, |R0|, +INF , PT ;  /* 0x7f8000000000780b */ /* 0x000fe40003f1c200 */
[----:B------:R-:W-:-:S04]  /*0480*/  FSETP.GTU.FTZ.AND P1, PT, |R3|, +INF , PT ;  /* 0x7f8000000300780b */ /* 0x000fc80003f3c200 */
[----:B------:R-:W-:-:S13]  /*0490*/  PLOP3.LUT P0, PT, P0, P1, PT, 0xf8, 0x8f ;  /* 0x00000000008f781c */ /* 0x000fda0000703f70 */
[----:B------:R-:W-:Y:S05]  /*04a0*/  @P0 BRA `(.L_x_6) ;  /* 0x00000004004c0947 */ /* 0x000fea0003800000 */
[----:B------:R-:W-:-:S13]  /*04b0*/  LOP3.LUT P0, RZ, R9, 0x7fffffff, R8, 0xc8, !PT ;  /* 0x7fffffff09ff7812 */ /* 0x000fda000780c808 */
[----:B------:R-:W-:Y:S05]  /*04c0*/  @!P0 BRA `(.L_x_7) ;  /* 0x00000004003c8947 */ /* 0x000fea0003800000 */
[C---:B------:R-:W-:Y:S02]  /*04d0*/  FSETP.NEU.FTZ.AND P2, PT, |R0|.reuse, +INF , PT ;  /* 0x7f8000000000780b */ /* 0x040fe40003f5d200 */
[----:B------:R-:W-:Y:S02]  /*04e0*/  FSETP.NEU.FTZ.AND P1, PT, |R3|, +INF , PT ;  /* 0x7f8000000300780b */ /* 0x000fe40003f3d200 */
[----:B------:R-:W-:-:S11]  /*04f0*/  FSETP.NEU.FTZ.AND P0, PT, |R0|, +INF , PT ;  /* 0x7f8000000000780b */ /* 0x000fd60003f1d200 */
[----:B------:R-:W-:Y:S05]  /*0500*/  @!P1 BRA !P2, `(.L_x_7) ;  /* 0x00000004002c9947 */ /* 0x000fea0005000000 */
[----:B------:R-:W-:-:S04]  /*0510*/  LOP3.LUT P2, RZ, R8, 0x7fffffff, RZ, 0xc0, !PT ;  /* 0x7fffffff08ff7812 */ /* 0x000fc8000784c0ff */
[----:B------:R-:W-:-:S13]  /*0520*/  PLOP3.LUT P1, PT, P1, P2, PT, 0x2f, 0xf2 ;  /* 0x0000000000f2781c */ /* 0x000fda0000f24577 */
[----:B------:R-:W-:Y:S05]  /*0530*/  @P1 BRA `(.L_x_8) ;  /* 0x0000000400181947 */ /* 0x000fea0003800000 */
[----:B------:R-:W-:-:S04]  /*0540*/  LOP3.LUT P1, RZ, R9, 0x7fffffff, RZ, 0xc0, !PT ;  /* 0x7fffffff09ff7812 */ /* 0x000fc8000782c0ff */
[----:B------:R-:W-:-:S13]  /*0550*/  PLOP3.LUT P0, PT, P0, P1, PT, 0x2f, 0xf2 ;  /* 0x0000000000f2781c */ /* 0x000fda0000702577 */
[----:B------:R-:W-:Y:S05]  /*0560*/  @P0 BRA `(.L_x_9) ;  /* 0x0000000400000947 */ /* 0x000fea0003800000 */
[----:B------:R-:W-:Y:S02]  /*0570*/  ISETP.GE.AND P0, PT, R11, RZ, PT ;  /* 0x000000ff0b00720c */ /* 0x000fe40003f06270 */
[----:B------:R-:W-:-:S11]  /*0580*/  ISETP.GE.AND P1, PT, R12, RZ, PT ;  /* 0x000000ff0c00720c */ /* 0x000fd60003f26270 */
[----:B------:R-:W-:Y:S02]  /*0590*/  @P0 IMAD.MOV.U32 R10, RZ, RZ, RZ ;  /* 0x000000ffff0a0224 */ /* 0x000fe400078e00ff */
[----:B------:R-:W-:Y:S01]  /*05a0*/  @!P0 FFMA R8, R0, 1.84467440737095516160e+19, RZ ;  /* 0x5f80000000088823 */ /* 0x000fe200000000ff */
[----:B------:R-:W-:Y:S02]  /*05b0*/  @!P0 IMAD.MOV.U32 R10, RZ, RZ, -0x40 ;  /* 0xffffffc0ff0a8424 */ /* 0x000fe400078e00ff */
[----:B------:R-:W-:-:S03]  /*05c0*/  @!P1 FFMA R9, R3, 1.84467440737095516160e+19, RZ ;  /* 0x5f80000003099823 */ /* 0x000fc600000000ff */
[----:B------:R-:W-:-:S07]  /*05d0*/  @!P1 IADD3 R10, PT, PT, R10, 0x40, RZ ;  /* 0x000000400a0a9810 */ /* 0x000fce0007ffe0ff */
.L_x_5:
[----:B------:R-:W-:Y:S01]  /*05e0*/  LEA R0, R7, 0xc0800000, 0x17 ;  /* 0xc080000007007811 */ /* 0x000fe200078eb8ff */
[----:B------:R-:W-:Y:S01]  /*05f0*/  VIADD R6, R6, 0xffffff81 ;  /* 0xffffff8106067836 */ /* 0x000fe20000000000 */
[----:B------:R-:W-:Y:S03]  /*0600*/  BSSY.RECONVERGENT B2, `(.L_x_10) ;  /* 0x0000035000027945 */ /* 0x000fe60003800200 */
[----:B------:R-:W-:Y:S01]  /*0610*/  IMAD.IADD R9, R9, 0x1, -R0 ;  /* 0x0000000109097824 */ /* 0x000fe200078e0a00 */
[C---:B------:R-:W-:Y:S01]  /*0620*/  IADD3 R7, PT, PT, R6.reuse, 0x7f, -R7 ;  /* 0x0000007f06077810 */ /* 0x040fe20007ffe807 */
[----:B------:R-:W-:Y:S02]  /*0630*/  IMAD R0, R6, -0x800000, R8 ;  /* 0xff80000006007824 */ /* 0x000fe400078e0208 */
[----:B------:R-:W0:Y:S01]  /*0640*/  MUFU.RCP R3, R9 ;  /* 0x0000000900037308 */ /* 0x000e220000001000 */
[----:B------:R-:W-:Y:S01]  /*0650*/  FADD.FTZ R11, -R9, -RZ ;  /* 0x800000ff090b7221 */ /* 0x000fe20000010100 */
[----:B------:R-:W-:-:S03]  /*0660*/  IMAD.IADD R7, R7, 0x1, R10 ;  /* 0x0000000107077824 */ /* 0x000fc600078e020a */
[----:B0-----:R-:W-:-:S04]  /*0670*/  FFMA R12, R3, R11, 1 ;  /* 0x3f800000030c7423 */ /* 0x001fc8000000000b */
[----:B------:R-:W-:-:S04]  /*0680*/  FFMA R12, R3, R12, R3 ;  /* 0x0000000c030c7223 */ /* 0x000fc80000000003 */
[----:B------:R-:W-:-:S04]  /*0690*/  FFMA R3, R0, R12, RZ ;  /* 0x0000000c00037223 */ /* 0x000fc800000000ff */
[----:B------:R-:W-:-:S04]  /*06a0*/  FFMA R8, R11, R3, R0 ;  /* 0x000000030b087223 */ /* 0x000fc80000000000 */
[----:B------:R-:W-:-:S04]  /*06b0*/  FFMA R13, R12, R8, R3 ;  /* 0x000000080c0d7223 */ /* 0x000fc80000000003 */
[----:B------:R-:W-:-:S04]  /*06c0*/  FFMA R8, R11, R13, R0 ;  /* 0x0000000d0b087223 */ /* 0x000fc80000000000 */
[----:B------:R-:W-:-:S05]  /*06d0*/  FFMA R0, R12, R8, R13 ;  /* 0x000000080c007223 */ /* 0x000fca000000000d */
[----:B------:R-:W-:-:S04]  /*06e0*/  SHF.R.U32.HI R3, RZ, 0x17, R0 ;  /* 0x00000017ff037819 */ /* 0x000fc80000011600 */
[----:B------:R-:W-:-:S05]  /*06f0*/  LOP3.LUT R3, R3, 0xff, RZ, 0xc0, !PT ;  /* 0x000000ff03037812 */ /* 0x000fca00078ec0ff */
[----:B------:R-:W-:-:S04]  /*0700*/  IMAD.IADD R9, R3, 0x1, R7 ;  /* 0x0000000103097824 */ /* 0x000fc800078e0207 */
[----:B------:R-:W-:-:S05]  /*0710*/  VIADD R3, R9, 0xffffffff ;  /* 0xffffffff09037836 */ /* 0x000fca0000000000 */
[----:B------:R-:W-:-:S13]  /*0720*/  ISETP.GE.U32.AND P0, PT, R3, 0xfe, PT ;  /* 0x000000fe0300780c */ /* 0x000fda0003f06070 */
[----:B------:R-:W-:Y:S05]  /*0730*/  @!P0 BRA `(.L_x_11) ;  /* 0x0000000000808947 */ /* 0x000fea0003800000 */
[----:B------:R-:W-:-:S13]  /*0740*/  ISETP.GT.AND P0, PT, R9, 0xfe, PT ;  /* 0x000000fe0900780c */ /* 0x000fda0003f04270 */
[----:B------:R-:W-:Y:S05]  /*0750*/  @P0 BRA `(.L_x_12) ;  /* 0x00000000006c0947 */ /* 0x000fea0003800000 */
[----:B------:R-:W-:-:S13]  /*0760*/  ISETP.GE.AND P0, PT, R9, 0x1, PT ;  /* 0x000000010900780c */ /* 0x000fda0003f06270 */
[----:B------:R-:W-:Y:S05]  /*0770*/  @P0 BRA `(.L_x_13) ;  /* 0x0000000000740947 */ /* 0x000fea0003800000 */
[----:B------:R-:W-:Y:S02]  /*0780*/  ISETP.GE.AND P0, PT, R9, -0x18, PT ;  /* 0xffffffe80900780c */ /* 0x000fe40003f06270 */
[----:B------:R-:W-:-:S11]  /*0790*/  LOP3.LUT R0, R0, 0x80000000, RZ, 0xc0, !PT ;  /* 0x8000000000007812 */ /* 0x000fd600078ec0ff */
[----:B------:R-:W-:Y:S05]  /*07a0*/  @!P0 BRA `(.L_x_13) ;  /* 0x0000000000688947 */ /* 0x000fea0003800000 */
[CCC-:B------:R-:W-:Y:S01]  /*07b0*/  FFMA.RZ R3, R12.reuse, R8.reuse, R13.reuse ;  /* 0x000000080c037223 */ /* 0x1c0fe2000000c00d */
[CCC-:B------:R-:W-:Y:S01]  /*07c0*/  FFMA.RM R6, R12.reuse, R8.reuse, R13.reuse ;  /* 0x000000080c067223 */ /* 0x1c0fe2000000400d */
[C---:B------:R-:W-:Y:S02]  /*07d0*/  ISETP.NE.AND P2, PT, R9.reuse, RZ, PT ;  /* 0x000000ff0900720c */ /* 0x040fe40003f45270 */
[----:B------:R-:W-:Y:S02]  /*07e0*/  ISETP.NE.AND P1, PT, R9, RZ, PT ;  /* 0x000000ff0900720c */ /* 0x000fe40003f25270 */
[----:B------:R-:W-:Y:S01]  /*07f0*/  LOP3.LUT R7, R3, 0x7fffff, RZ, 0xc0, !PT ;  /* 0x007fffff03077812 */ /* 0x000fe200078ec0ff */
[----:B------:R-:W-:Y:S01]  /*0800*/  FFMA.RP R3, R12, R8, R13 ;  /* 0x000000080c037223 */ /* 0x000fe2000000800d */
[C---:B------:R-:W-:Y:S01]  /*0810*/  VIADD R8, R9.reuse, 0x20 ;  /* 0x0000002009087836 */ /* 0x040fe20000000000 */
[----:B------:R-:W-:Y:S02]  /*0820*/  IADD3 R9, PT, PT, -R9, RZ, RZ ;  /* 0x000000ff09097210 */ /* 0x000fe40007ffe1ff */
[----:B------:R-:W-:-:S02]  /*0830*/  LOP3.LUT R7, R7, 0x800000, RZ, 0xfc, !PT ;  /* 0x0080000007077812 */ /* 0x000fc400078efcff */
[----:B------:R-:W-:Y:S02]  /*0840*/  FSETP.NEU.FTZ.AND P0, PT, R3, R6, PT ;  /* 0x000000060300720b */ /* 0x000fe40003f1d000 */
[----:B------:R-:W-:Y:S02]  /*0850*/  SHF.L.U32 R8, R7, R8, RZ ;  /* 0x0000000807087219 */ /* 0x000fe400000006ff */
[----:B------:R-:W-:Y:S02]  /*0860*/  SEL R6, R9, RZ, P2 ;  /* 0x000000ff09067207 */ /* 0x000fe40001000000 */
[----:B------:R-:W-:Y:S02]  /*0870*/  ISETP.NE.AND P1, PT, R8, RZ, P1 ;  /* 0x000000ff0800720c */ /* 0x000fe40000f25270 */
[----:B------:R-:W-:Y:S02]  /*0880*/  SHF.R.U32.HI R6, RZ, R6, R7 ;  /* 0x00000006ff067219 */ /* 0x000fe40000011607 */
[----:B------:R-:W-:-:S02]  /*0890*/  PLOP3.LUT P0, PT, P0, P1, PT, 0xf8, 0x8f ;  /* 0x00000000008f781c */ /* 0x000fc40000703f70 */
[----:B------:R-:W-:Y:S02]  /*08a0*/  SHF.R.U32.HI R8, RZ, 0x1, R6 ;  /* 0x00000001ff087819 */ /* 0x000fe40000011606 */
[----:B------:R-:W-:-:S04]  /*08b0*/  SEL R3, RZ, 0x1, !P0 ;  /* 0x00000001ff037807 */ /* 0x000fc80004000000 */
[----:B------:R-:W-:-:S04]  /*08c0*/  LOP3.LUT R3, R3, 0x1, R8, 0xf8, !PT ;  /* 0x0000000103037812 */ /* 0x000fc800078ef808 */
[----:B------:R-:W-:-:S05]  /*08d0*/  LOP3.LUT R3, R3, R6, RZ, 0xc0, !PT ;  /* 0x0000000603037212 */ /* 0x000fca00078ec0ff */
[----:B------:R-:W-:-:S05]  /*08e0*/  IMAD.IADD R3, R8, 0x1, R3 ;  /* 0x0000000108037824 */ /* 0x000fca00078e0203 */
[----:B------:R-:W-:Y:S01]  /*08f0*/  LOP3.LUT R0, R3, R0, RZ, 0xfc, !PT ;  /* 0x0000000003007212 */ /* 0x000fe200078efcff */
[----:B------:R-:W-:Y:S06]  /*0900*/  BRA `(.L_x_13) ;  /* 0x0000000000107947 */ /* 0x000fec0003800000 */
.L_x_12:
[----:B------:R-:W-:-:S04]  /*0910*/  LOP3.LUT R0, R0, 0x80000000, RZ, 0xc0, !PT ;  /* 0x8000000000007812 */ /* 0x000fc800078ec0ff */
[----:B------:R-:W-:Y:S01]  /*0920*/  LOP3.LUT R0, R0, 0x7f800000, RZ, 0xfc, !PT ;  /* 0x7f80000000007812 */ /* 0x000fe200078efcff */
[----:B------:R-:W-:Y:S06]  /*0930*/  BRA `(.L_x_13) ;  /* 0x0000000000047947 */ /* 0x000fec0003800000 */
.L_x_11:
[----:B------:R-:W-:-:S07]  /*0940*/  IMAD R0, R7, 0x800000, R0 ;  /* 0x0080000007007824 */ /* 0x000fce00078e0200 */
.L_x_13:
[----:B------:R-:W-:Y:S05]  /*0950*/  BSYNC.RECONVERGENT B2 ;  /* 0x0000000000027941 */ /* 0x000fea0003800200 */
.L_x_10:
[----:B------:R-:W-:Y:S05]  /*0960*/  BRA `(.L_x_14) ;  /* 0x0000000000207947 */ /* 0x000fea0003800000 */
.L_x_9:
[----:B------:R-:W-:-:S04]  /*0970*/  LOP3.LUT R0, R9, 0x80000000, R8, 0x48, !PT ;  /* 0x8000000009007812 */ /* 0x000fc800078e4808 */
[----:B------:R-:W-:Y:S01]  /*0980*/  LOP3.LUT R0, R0, 0x7f800000, RZ, 0xfc, !PT ;  /* 0x7f80000000007812 */ /* 0x000fe200078efcff */
[----:B------:R-:W-:Y:S06]  /*0990*/  BRA `(.L_x_14) ;  /* 0x0000000000147947 */ /* 0x000fec0003800000 */
.L_x_8:
[----:B------:R-:W-:Y:S01]  /*09a0*/  LOP3.LUT R0, R9, 0x80000000, R8, 0x48, !PT ;  /* 0x8000000009007812 */ /* 0x000fe200078e4808 */
[----:B------:R-:W-:Y:S06]  /*09b0*/  BRA `(.L_x_14) ;  /* 0x00000000000c7947 */ /* 0x000fec0003800000 */
.L_x_7:
[----:B------:R-:W0:Y:S01]  /*09c0*/  MUFU.RSQ R0, -QNAN ;  /* 0xffc0000000007908 */ /* 0x000e220000001400 */
[----:B------:R-:W-:Y:S05]  /*09d0*/  BRA `(.L_x_14) ;  /* 0x0000000000047947 */ /* 0x000fea0003800000 */
.L_x_6:
[----:B------:R-:W-:-:S07]  /*09e0*/  FADD.FTZ R0, R0, R3 ;  /* 0x0000000300007221 */ /* 0x000fce0000010000 */
.L_x_14:
[----:B------:R-:W-:Y:S05]  /*09f0*/  BSYNC.RECONVERGENT B1 ;  /* 0x0000000000017941 */ /* 0x000fea0003800200 */
.L_x_4:
[----:B------:R-:W-:Y:S02]  /*0a00*/  IMAD.MOV.U32 R6, RZ, RZ, R4 ;  /* 0x000000ffff067224 */ /* 0x000fe400078e0004 */
[----:B------:R-:W-:-:S04]  /*0a10*/  IMAD.MOV.U32 R7, RZ, RZ, 0x0 ;  /* 0x00000000ff077424 */ /* 0x000fc800078e00ff */
[----:B0-----:R-:W-:Y:S05]  /*0a20*/  RET.REL.NODEC R6 `(_Z27flash_attn_normalize_kernelPfS_S_) ;  /* 0xfffffff406747950 */ /* 0x001fea0003c3ffff */
.L_x_15:
[----:B------:R-:W-:-:S00]  /*0a30*/  BRA `(.L_x_15) ;  /* 0xfffffffc00fc7947 */ /* 0x000fc0000383ffff */
[----:B------:R-:W-:-:S00]  /*0a40*/  NOP ;  /* 0x0000000000007918 */ /* 0x000fc00000000000 */
        /* <DEDUP_REMOVED lines=11> */
.L_x_16:


//--------------------- .nv.shared.reserved.0     --------------------------
	.section	.nv.shared.reserved.0,"aw",@nobits
	.weak		__nv_reservedSMEM_offset_0_alias
	.size		__nv_reservedSMEM_offset_0_alias, 0, 64
	.other		__nv_reservedSMEM_offset_0_alias,@"STO_CUDA_RESERVED_SHARED STV_DEFAULT"
__nv_reservedSMEM_offset_0_alias:
	.zero		0
	.zero		64


//--------------------- .nv.global                --------------------------
	.section	.nv.global,"aw",@nobits
	.align	4
.nv.global:
	.type		l_vec,@object
	.size		l_vec,(o_final - l_vec)
l_vec:
	.zero		256
	.type		o_final,@object
	.size		o_final,(o_block - o_final)
o_final:
	.zero		32768
	.type		o_block,@object
	.size		o_block,(.L_0 - o_block)
o_block:
	.zero		32768
.L_0:


//--------------------- .nv.constant0._Z27flash_attn_normalize_kernelPfS_S_ --------------------------
	.section	.nv.constant0._Z27flash_attn_normalize_kernelPfS_S_,"a",@progbits
	.sectionflags	@""
	.align	4
.nv.constant0._Z27flash_attn_normalize_kernelPfS_S_:
	.zero		920


//--------------------- SYMBOLS --------------------------

	.type		.nv.reservedSmem.offset0,@object
	.size		.nv.reservedSmem.offset0,0x4
